//
// Generated by NVIDIA NVVM Compiler
//
// Compiler Build ID: CL-36424714
// Cuda compilation tools, release 13.0, V13.0.88
// Based on NVVM 20.0.0
//

.version 9.0
.target sm_100
.address_size 64

	// .globl	_Z7oddsortPii
// _ZZ7oddsortPiiE4tag1 has been demoted
// _ZZ7oddsortPiiE4tag2 has been demoted

.visible .entry _Z7oddsortPii(
	.param .u64 .ptr .align 1 _Z7oddsortPii_param_0,
	.param .u32 _Z7oddsortPii_param_1
)
{
	.reg .pred 	%p<6>;
	.reg .b32 	%r<17>;
	.reg .b64 	%rd<5>;
	// demoted variable
	.shared .align 4 .u32 _ZZ7oddsortPiiE4tag1;
	// demoted variable
	.shared .align 4 .u32 _ZZ7oddsortPiiE4tag2;
	ld.param.u64 	%rd2, [_Z7oddsortPii_param_0];
	ld.param.u32 	%r7, [_Z7oddsortPii_param_1];
	cvta.to.global.u64 	%rd3, %rd2;
	mov.u32 	%r8, %tid.x;
	shl.b32 	%r9, %r8, 1;
	or.b32  	%r1, %r9, 1;
	mul.wide.u32 	%rd4, %r9, 4;
	add.s64 	%rd1, %rd3, %rd4;
	add.s32 	%r2, %r9, 2;
$L__BB0_1:
	setp.ge.s32 	%p1, %r1, %r7;
	mov.b32 	%r10, 0;
	st.shared.u32 	[_ZZ7oddsortPiiE4tag1], %r10;
	st.shared.u32 	[_ZZ7oddsortPiiE4tag2], %r10;
	@%p1 bra 	$L__BB0_4;
	ld.global.u32 	%r3, [%rd1];
	ld.global.u32 	%r4, [%rd1+4];
	setp.le.s32 	%p2, %r3, %r4;
	@%p2 bra 	$L__BB0_4;
	st.global.u32 	[%rd1], %r4;
	st.global.u32 	[%rd1+4], %r3;
	mov.b32 	%r11, 1;
	st.shared.u32 	[_ZZ7oddsortPiiE4tag1], %r11;
$L__BB0_4:
	setp.ge.s32 	%p3, %r2, %r7;
	bar.sync 	0;
	@%p3 bra 	$L__BB0_7;
	ld.global.u32 	%r5, [%rd1+4];
	ld.global.u32 	%r6, [%rd1+8];
	setp.le.s32 	%p4, %r5, %r6;
	@%p4 bra 	$L__BB0_7;
	st.global.u32 	[%rd1+4], %r6;
	st.global.u32 	[%rd1+8], %r5;
	mov.b32 	%r12, 1;
	st.shared.u32 	[_ZZ7oddsortPiiE4tag2], %r12;
$L__BB0_7:
	bar.sync 	0;
	ld.shared.u32 	%r13, [_ZZ7oddsortPiiE4tag1];
	ld.shared.u32 	%r14, [_ZZ7oddsortPiiE4tag2];
	or.b32  	%r16, %r13, %r14;
	setp.ne.s32 	%p5, %r16, 0;
	@%p5 bra 	$L__BB0_1;
	ret;

}


// ===== COMPILED SASS (sm_100) =====

	.target	sm_100

	.elftype	@"ET_EXEC"


//--------------------- .note.nv.tkinfo           --------------------------
	.section	.note.nv.tkinfo,"",@"SHT_NOTE"
	.sectionflags	@"SHF_NOTE_NV_TKINFO"
	.tkinfo
        /*0018*/ 	.word	0x00000002
        /*0030*/ 	.string	""
        /*0030*/ 	.string	"ptxas"
        /*0030*/ 	.string	"Cuda compilation tools, release 13.0, V13.0.88"
        /*0030*/ 	.string	"Build cuda_13.0.r13.0/compiler.36424714_0"
        /*0030*/ 	.string	"-arch sm_100 -m 64 "



//--------------------- .note.nv.cuinfo           --------------------------
	.section	.note.nv.cuinfo,"",@"SHT_NOTE"
	.sectionflags	@"SHF_NOTE_NV_CUINFO"
        /*0018*/ 	.short	0x0002
        /*001a*/ 	.short	0x0064
        /*001c*/ 	.short	0x0082
	.zero		2


//--------------------- .nv.info                  --------------------------
	.section	.nv.info,"",@"SHT_CUDA_INFO"
	.align	4


	//----- nvinfo : EIATTR_REGCOUNT
	.align		4
        /*0000*/ 	.byte	0x04, 0x2f
        /*0002*/ 	.short	(.L_1 - .L_0)
	.align		4
.L_0:
        /*0004*/ 	.word	index@(_Z7oddsortPii)
        /*0008*/ 	.word	0x0000000c


	//----- nvinfo : EIATTR_FRAME_SIZE
	.align		4
.L_1:
        /*000c*/ 	.byte	0x04, 0x11
        /*000e*/ 	.short	(.L_3 - .L_2)
	.align		4
.L_2:
        /*0010*/ 	.word	index@(_Z7oddsortPii)
        /*0014*/ 	.word	0x00000000


	//----- nvinfo : EIATTR_MIN_STACK_SIZE
	.align		4
.L_3:
        /*0018*/ 	.byte	0x04, 0x12
        /*001a*/ 	.short	(.L_5 - .L_4)
	.align		4
.L_4:
        /*001c*/ 	.word	index@(_Z7oddsortPii)
        /*0020*/ 	.word	0x00000000
.L_5:


//--------------------- .nv.compat                --------------------------
	.section	.nv.compat,"",@"SHT_CUDA_COMPAT_INFO"
	.align	4
        /*0000*/ 	.byte	0x02, 0x09, 0x00, 0x00, 0x02, 0x02, 0x01, 0x00, 0x02, 0x05, 0x05, 0x00, 0x03, 0x07, 0x01, 0x01
        /*0010*/ 	.byte	0x02, 0x03, 0x00, 0x00, 0x02, 0x06, 0x01, 0x00, 0x04, 0x0b, 0x08, 0x00, 0x09, 0x00, 0x00, 0x00
        /*0020*/ 	.byte	0x00, 0x00, 0x00, 0x00


//--------------------- .nv.info._Z7oddsortPii    --------------------------
	.section	.nv.info._Z7oddsortPii,"",@"SHT_CUDA_INFO"
	.sectionflags	@""
	.align	4


	//----- nvinfo : EIATTR_CUDA_API_VERSION
	.align		4
        /*0000*/ 	.byte	0x04, 0x37
        /*0002*/ 	.short	(.L_7 - .L_6)
.L_6:
        /*0004*/ 	.word	0x00000082


	//----- nvinfo : EIATTR_KPARAM_INFO
	.align		4
.L_7:
        /*0008*/ 	.byte	0x04, 0x17
        /*000a*/ 	.short	(.L_9 - .L_8)
.L_8:
        /*000c*/ 	.word	0x00000000
        /*0010*/ 	.short	0x0001
        /*0012*/ 	.short	0x0008
        /*0014*/ 	.byte	0x00, 0xf0, 0x11, 0x00


	//----- nvinfo : EIATTR_KPARAM_INFO
	.align		4
.L_9:
        /*0018*/ 	.byte	0x04, 0x17
        /*001a*/ 	.short	(.L_11 - .L_10)
.L_10:
        /*001c*/ 	.word	0x00000000
        /*0020*/ 	.short	0x0000
        /*0022*/ 	.short	0x0000
        /*0024*/ 	.byte	0x00, 0xf5, 0x21, 0x00


	//----- nvinfo : EIATTR_SPARSE_MMA_MASK
	.align		4
.L_11:
        /*0028*/ 	.byte	0x03, 0x50
        /*002a*/ 	.short	0x0000


	//----- nvinfo : EIATTR_MAXREG_COUNT
	.align		4
        /*002c*/ 	.byte	0x03, 0x1b
        /*002e*/ 	.short	0x00ff


	//----- nvinfo : EIATTR_NUM_BARRIERS
	.align		4
        /*0030*/ 	.byte	0x02, 0x4c
        /*0032*/ 	.byte	0x01
	.zero		1


	//----- nvinfo : EIATTR_MERCURY_ISA_VERSION
	.align		4
        /*0034*/ 	.byte	0x03, 0x5f
        /*0036*/ 	.short	0x0101


	//----- nvinfo : EIATTR_VRC_CTA_INIT_COUNT
	.align		4
        /*0038*/ 	.byte	0x02, 0x4a
	.zero		1
	.zero		1


	//----- nvinfo : EIATTR_EXIT_INSTR_OFFSETS
	.align		4
        /*003c*/ 	.byte	0x04, 0x1c
        /*003e*/ 	.short	(.L_13 - .L_12)


	//   ....[0]....
.L_12:
        /*0040*/ 	.word	0x000002f0


	//----- nvinfo : EIATTR_CRS_STACK_SIZE
	.align		4
.L_13:
        /*0044*/ 	.byte	0x04, 0x1e
        /*0046*/ 	.short	(.L_15 - .L_14)
.L_14:
        /*0048*/ 	.word	0x00000000


	//----- nvinfo : EIATTR_CBANK_PARAM_SIZE
	.align		4
.L_15:
        /*004c*/ 	.byte	0x03, 0x19
        /*004e*/ 	.short	0x000c


	//----- nvinfo : EIATTR_PARAM_CBANK
	.align		4
        /*0050*/ 	.byte	0x04, 0x0a
        /*0052*/ 	.short	(.L_17 - .L_16)
	.align		4
.L_16:
        /*0054*/ 	.word	index@(.nv.constant0._Z7oddsortPii)
        /*0058*/ 	.short	0x0380
        /*005a*/ 	.short	0x000c


	//----- nvinfo : EIATTR_SW_WAR
	.align		4
.L_17:
        /*005c*/ 	.byte	0x04, 0x36
        /*005e*/ 	.short	(.L_19 - .L_18)
.L_18:
        /*0060*/ 	.word	0x00000008
.L_19:


//--------------------- .nv.callgraph             --------------------------
	.section	.nv.callgraph,"",@"SHT_CUDA_CALLGRAPH"
	.align	4
	.sectionentsize	8
	.align		4
        /*0000*/ 	.word	0x00000000
	.align		4
        /*0004*/ 	.word	0xffffffff
	.align		4
        /*0008*/ 	.word	0x00000000
	.align		4
        /*000c*/ 	.word	0xfffffffe
	.align		4
        /*0010*/ 	.word	0x00000000
	.align		4
        /*0014*/ 	.word	0xfffffffd
	.align		4
        /*0018*/ 	.word	0x00000000
	.align		4
        /*001c*/ 	.word	0xfffffffc


//--------------------- .text._Z7oddsortPii       --------------------------
	.section	.text._Z7oddsortPii,"ax",@progbits
	.align	128
        .global         _Z7oddsortPii
        .type           _Z7oddsortPii,@function
        .size           _Z7oddsortPii,(.L_x_6 - _Z7oddsortPii)
        .other          _Z7oddsortPii,@"STO_CUDA_ENTRY STV_DEFAULT"
_Z7oddsortPii:
.text._Z7oddsortPii:
[----:B------:R-:W-:Y:S01]  /*0000*/  LDC R1, c[0x0][0x37c] ;  /* 0x0000df00ff017b82 */ /* 0x000fe20000000800 */
[----:B------:R-:W0:Y:S07]  /*0010*/  S2R R5, SR_TID.X ;  /* 0x0000000000057919 */ /* 0x000e2e0000002100 */
[----:B------:R-:W1:Y:S01]  /*0020*/  S2UR UR5, SR_CgaCtaId ;  /* 0x00000000000579c3 */ /* 0x000e620000008800 */
[----:B------:R-:W2:Y:S01]  /*0030*/  LDCU UR8, c[0x0][0x388] ;  /* 0x00007100ff0877ac */ /* 0x000ea20008000800 */
[----:B------:R-:W-:Y:S01]  /*0040*/  UMOV UR4, 0x400 ;  /* 0x0000040000047882 */ /* 0x000fe20000000000 */
[----:B------:R-:W3:Y:S05]  /*0050*/  LDCU.64 UR6, c[0x0][0x358] ;  /* 0x00006b00ff0677ac */ /* 0x000eea0008000a00 */
[----:B------:R-:W4:Y:S01]  /*0060*/  LDC.64 R2, c[0x0][0x380] ;  /* 0x0000e000ff027b82 */ /* 0x000f220000000a00 */
[----:B-1----:R-:W-:Y:S01]  /*0070*/  ULEA UR4, UR5, UR4, 0x18 ;  /* 0x0000000405047291 */ /* 0x002fe2000f8ec0ff */
[----:B0-----:R-:W-:-:S04]  /*0080*/  IMAD.SHL.U32 R5, R5, 0x2, RZ ;  /* 0x0000000205057824 */ /* 0x001fc800078e00ff */
[C---:B------:R-:W-:Y:S02]  /*0090*/  VIADD R0, R5.reuse, 0x1 ;  /* 0x0000000105007836 */ /* 0x040fe40000000000 */
[C---:B------:R-:W-:Y:S02]  /*00a0*/  VIADD R4, R5.reuse, 0x2 ;  /* 0x0000000205047836 */ /* 0x040fe40000000000 */
[----:B----4-:R-:W-:Y:S01]  /*00b0*/  IMAD.WIDE.U32 R2, R5, 0x4, R2 ;  /* 0x0000000405027825 */ /* 0x010fe200078e0002 */
[----:B--2---:R-:W-:Y:S02]  /*00c0*/  ISETP.GE.AND P0, PT, R0, UR8, PT ;  /* 0x0000000800007c0c */ /* 0x004fe4000bf06270 */
[----:B------:R-:W-:Y:S01]  /*00d0*/  ISETP.GE.AND P1, PT, R4, UR8, PT ;  /* 0x0000000804007c0c */ /* 0x000fe2000bf26270 */
[----:B---3--:R-:W-:-:S12]  /*00e0*/  IMAD.U32 R0, RZ, RZ, UR4 ;  /* 0x00000004ff007e24 */ /* 0x008fd8000f8e00ff */
.L_x_4:
[----:B0-----:R0:W-:Y:S01]  /*00f0*/  STS.64 [R0], RZ ;  /* 0x000000ff00007388 */ /* 0x0011e20000000a00 */
[----:B------:R-:W-:Y:S04]  /*0100*/  BSSY.RECONVERGENT B0, `(.L_x_0) ;  /* 0x000000c000007945 */ /* 0x000fe80003800200 */
[----:B------:R-:W-:Y:S05]  /*0110*/  @P0 BRA `(.L_x_1) ;  /* 0x0000000000280947 */ /* 0x000fea0003800000 */
[----:B------:R-:W2:Y:S04]  /*0120*/  LDG.E R5, desc[UR6][R2.64] ;  /* 0x0000000602057981 */ /* 0x000ea8000c1e1900 */
[----:B------:R-:W2:Y:S02]  /*0130*/  LDG.E R4, desc[UR6][R2.64+0x4] ;  /* 0x0000040602047981 */ /* 0x000ea4000c1e1900 */
[----:B--2---:R-:W-:-:S13]  /*0140*/  ISETP.GT.AND P2, PT, R5, R4, PT ;  /* 0x000000040500720c */ /* 0x004fda0003f44270 */
[----:B------:R-:W0:Y:S01]  /*0150*/  @P2 S2R R9, SR_CgaCtaId ;  /* 0x0000000000092919 */ /* 0x000e220000008800 */
[----:B------:R-:W-:Y:S01]  /*0160*/  @P2 MOV R6, 0x400 ;  /* 0x0000040000062802 */ /* 0x000fe20000000f00 */
[----:B------:R-:W-:Y:S01]  /*0170*/  @P2 IMAD.MOV.U32 R7, RZ, RZ, 0x1 ;  /* 0x00000001ff072424 */ /* 0x000fe200078e00ff */
[----:B------:R1:W-:Y:S04]  /*0180*/  @P2 STG.E desc[UR6][R2.64], R4 ;  /* 0x0000000402002986 */ /* 0x0003e8000c101906 */
[----:B------:R1:W-:Y:S01]  /*0190*/  @P2 STG.E desc[UR6][R2.64+0x4], R5 ;  /* 0x0000040502002986 */ /* 0x0003e2000c101906 */
[----:B0-----:R-:W-:-:S05]  /*01a0*/  @P2 LEA R0, R9, R6, 0x18 ;  /* 0x0000000609002211 */ /* 0x001fca00078ec0ff */
[----:B------:R1:W-:Y:S02]  /*01b0*/  @P2 STS [R0], R7 ;  /* 0x0000000700002388 */ /* 0x0003e40000000800 */
.L_x_1:
[----:B------:R-:W-:Y:S05]  /*01c0*/  BSYNC.RECONVERGENT B0 ;  /* 0x0000000000007941 */ /* 0x000fea0003800200 */
.L_x_0:
[----:B------:R-:W-:Y:S06]  /*01d0*/  BAR.SYNC.DEFER_BLOCKING 0x0 ;  /* 0x0000000000007b1d */ /* 0x000fec0000010000 */
[----:B------:R-:W-:Y:S04]  /*01e0*/  BSSY.RECONVERGENT B0, `(.L_x_2) ;  /* 0x000000c000007945 */ /* 0x000fe80003800200 */
[----:B------:R-:W-:Y:S05]  /*01f0*/  @P1 BRA `(.L_x_3) ;  /* 0x0000000000281947 */ /* 0x000fea0003800000 */
[----:B-1----:R-:W2:Y:S04]  /*0200*/  LDG.E R5, desc[UR6][R2.64+0x4] ;  /* 0x0000040602057981 */ /* 0x002ea8000c1e1900 */
        /* <DEDUP_REMOVED lines=8> */
[----:B------:R2:W-:Y:S02]  /*0290*/  @P2 STS [R0+0x4], R9 ;  /* 0x0000040900002388 */ /* 0x0005e40000000800 */
.L_x_3:
[----:B------:R-:W-:Y:S05]  /*02a0*/  BSYNC.RECONVERGENT B0 ;  /* 0x0000000000007941 */ /* 0x000fea0003800200 */
.L_x_2:
[----:B------:R-:W-:Y:S06]  /*02b0*/  BAR.SYNC.DEFER_BLOCKING 0x0 ;  /* 0x0000000000007b1d */ /* 0x000fec0000010000 */
[----:B-12---:R-:W1:Y:S02]  /*02c0*/  LDS.64 R4, [R0] ;  /* 0x0000000000047984 */ /* 0x006e640000000a00 */
[----:B-1----:R-:W-:-:S13]  /*02d0*/  LOP3.LUT P2, RZ, R4, R5, RZ, 0xfc, !PT ;  /* 0x0000000504ff7212 */ /* 0x002fda000784fcff */
[----:B------:R-:W-:Y:S05]  /*02e0*/  @P2 BRA `(.L_x_4) ;  /* 0xfffffffc00802947 */ /* 0x000fea000383ffff */
[----:B------:R-:W-:Y:S05]  /*02f0*/  EXIT ;  /* 0x000000000000794d */ /* 0x000fea0003800000 */
.L_x_5:
[----:B------:R-:W-:-:S00]  /*0300*/  BRA `(.L_x_5) ;  /* 0xfffffffc00fc7947 */ /* 0x000fc0000383ffff */
[----:B------:R-:W-:-:S00]  /*0310*/  NOP ;  /* 0x0000000000007918 */ /* 0x000fc00000000000 */
        /* <DEDUP_REMOVED lines=14> */
.L_x_6:


//--------------------- .nv.shared._Z7oddsortPii  --------------------------
	.section	.nv.shared._Z7oddsortPii,"aw",@nobits
	.sectionflags	@""
	.align	4
.nv.shared._Z7oddsortPii:
	.zero		1032


//--------------------- .nv.shared.reserved.0     --------------------------
	.section	.nv.shared.reserved.0,"aw",@nobits
	.weak		__nv_reservedSMEM_offset_0_alias
	.size		__nv_reservedSMEM_offset_0_alias, 0, 64
	.other		__nv_reservedSMEM_offset_0_alias,@"STO_CUDA_RESERVED_SHARED STV_DEFAULT"
__nv_reservedSMEM_offset_0_alias:
	.zero		0
	.zero		64


//--------------------- .nv.constant0._Z7oddsortPii --------------------------
	.section	.nv.constant0._Z7oddsortPii,"a",@progbits
	.sectionflags	@""
	.align	4
.nv.constant0._Z7oddsortPii:
	.zero		908


//--------------------- SYMBOLS --------------------------

	.type		.nv.reservedSmem.offset0,@object
	.size		.nv.reservedSmem.offset0,0x4
	.type		.nv.reservedSmem.cap,@object
	.size		.nv.reservedSmem.cap,0x4
